//
// Generated by NVIDIA NVVM Compiler
//
// Compiler Build ID: CL-36424714
// Cuda compilation tools, release 13.0, V13.0.88
// Based on NVVM 20.0.0
//

.version 9.0
.target sm_100
.address_size 64

	// .globl	_Z4add1Pi

.visible .entry _Z4add1Pi(
	.param .u64 .ptr .align 1 _Z4add1Pi_param_0
)
{
	.reg .b32 	%r<3>;
	.reg .b64 	%rd<3>;

	ld.param.u64 	%rd1, [_Z4add1Pi_param_0];
	cvta.to.global.u64 	%rd2, %rd1;
	ld.global.u32 	%r1, [%rd2];
	add.s32 	%r2, %r1, 1;
	st.global.u32 	[%rd2], %r2;
	ret;

}


// ===== COMPILED SASS (sm_100) =====

	.target	sm_100

	.elftype	@"ET_EXEC"


//--------------------- .note.nv.tkinfo           --------------------------
	.section	.note.nv.tkinfo,"",@"SHT_NOTE"
	.sectionflags	@"SHF_NOTE_NV_TKINFO"
	.tkinfo
        /*0018*/ 	.word	0x00000002
        /*0030*/ 	.string	""
        /*0030*/ 	.string	"ptxas"
        /*0030*/ 	.string	"Cuda compilation tools, release 13.0, V13.0.88"
        /*0030*/ 	.string	"Build cuda_13.0.r13.0/compiler.36424714_0"
        /*0030*/ 	.string	"-arch sm_100 -m 64 "



//--------------------- .note.nv.cuinfo           --------------------------
	.section	.note.nv.cuinfo,"",@"SHT_NOTE"
	.sectionflags	@"SHF_NOTE_NV_CUINFO"
        /*0018*/ 	.short	0x0002
        /*001a*/ 	.short	0x0064
        /*001c*/ 	.short	0x0082
	.zero		2


//--------------------- .nv.info                  --------------------------
	.section	.nv.info,"",@"SHT_CUDA_INFO"
	.align	4


	//----- nvinfo : EIATTR_REGCOUNT
	.align		4
        /*0000*/ 	.byte	0x04, 0x2f
        /*0002*/ 	.short	(.L_1 - .L_0)
	.align		4
.L_0:
        /*0004*/ 	.word	index@(_Z4add1Pi)
        /*0008*/ 	.word	0x00000008


	//----- nvinfo : EIATTR_FRAME_SIZE
	.align		4
.L_1:
        /*000c*/ 	.byte	0x04, 0x11
        /*000e*/ 	.short	(.L_3 - .L_2)
	.align		4
.L_2:
        /*0010*/ 	.word	index@(_Z4add1Pi)
        /*0014*/ 	.word	0x00000000


	//----- nvinfo : EIATTR_MIN_STACK_SIZE
	.align		4
.L_3:
        /*0018*/ 	.byte	0x04, 0x12
        /*001a*/ 	.short	(.L_5 - .L_4)
	.align		4
.L_4:
        /*001c*/ 	.word	index@(_Z4add1Pi)
        /*0020*/ 	.word	0x00000000
.L_5:


//--------------------- .nv.compat                --------------------------
	.section	.nv.compat,"",@"SHT_CUDA_COMPAT_INFO"
	.align	4
        /*0000*/ 	.byte	0x02, 0x09, 0x00, 0x00, 0x02, 0x02, 0x01, 0x00, 0x02, 0x05, 0x05, 0x00, 0x03, 0x07, 0x01, 0x01
        /*0010*/ 	.byte	0x02, 0x03, 0x00, 0x00, 0x02, 0x06, 0x01, 0x00, 0x04, 0x0b, 0x08, 0x00, 0x09, 0x00, 0x00, 0x00
        /*0020*/ 	.byte	0x00, 0x00, 0x00, 0x00


//--------------------- .nv.info._Z4add1Pi        --------------------------
	.section	.nv.info._Z4add1Pi,"",@"SHT_CUDA_INFO"
	.sectionflags	@""
	.align	4


	//----- nvinfo : EIATTR_CUDA_API_VERSION
	.align		4
        /*0000*/ 	.byte	0x04, 0x37
        /*0002*/ 	.short	(.L_7 - .L_6)
.L_6:
        /*0004*/ 	.word	0x00000082


	//----- nvinfo : EIATTR_KPARAM_INFO
	.align		4
.L_7:
        /*0008*/ 	.byte	0x04, 0x17
        /*000a*/ 	.short	(.L_9 - .L_8)
.L_8:
        /*000c*/ 	.word	0x00000000
        /*0010*/ 	.short	0x0000
        /*0012*/ 	.short	0x0000
        /*0014*/ 	.byte	0x00, 0xf5, 0x21, 0x00


	//----- nvinfo : EIATTR_SPARSE_MMA_MASK
	.align		4
.L_9:
        /*0018*/ 	.byte	0x03, 0x50
        /*001a*/ 	.short	0x0000


	//----- nvinfo : EIATTR_MAXREG_COUNT
	.align		4
        /*001c*/ 	.byte	0x03, 0x1b
        /*001e*/ 	.short	0x00ff


	//----- nvinfo : EIATTR_MERCURY_ISA_VERSION
	.align		4
        /*0020*/ 	.byte	0x03, 0x5f
        /*0022*/ 	.short	0x0101


	//----- nvinfo : EIATTR_VRC_CTA_INIT_COUNT
	.align		4
        /*0024*/ 	.byte	0x02, 0x4a
	.zero		1
	.zero		1


	//----- nvinfo : EIATTR_EXIT_INSTR_OFFSETS
	.align		4
        /*0028*/ 	.byte	0x04, 0x1c
        /*002a*/ 	.short	(.L_11 - .L_10)


	//   ....[0]....
.L_10:
        /*002c*/ 	.word	0x00000060


	//----- nvinfo : EIATTR_CBANK_PARAM_SIZE
	.align		4
.L_11:
        /*0030*/ 	.byte	0x03, 0x19
        /*0032*/ 	.short	0x0008


	//----- nvinfo : EIATTR_PARAM_CBANK
	.align		4
        /*0034*/ 	.byte	0x04, 0x0a
        /*0036*/ 	.short	(.L_13 - .L_12)
	.align		4
.L_12:
        /*0038*/ 	.word	index@(.nv.constant0._Z4add1Pi)
        /*003c*/ 	.short	0x0380
        /*003e*/ 	.short	0x0008


	//----- nvinfo : EIATTR_SW_WAR
	.align		4
.L_13:
        /*0040*/ 	.byte	0x04, 0x36
        /*0042*/ 	.short	(.L_15 - .L_14)
.L_14:
        /*0044*/ 	.word	0x00000008
.L_15:


//--------------------- .nv.callgraph             --------------------------
	.section	.nv.callgraph,"",@"SHT_CUDA_CALLGRAPH"
	.align	4
	.sectionentsize	8
	.align		4
        /*0000*/ 	.word	0x00000000
	.align		4
        /*0004*/ 	.word	0xffffffff
	.align		4
        /*0008*/ 	.word	0x00000000
	.align		4
        /*000c*/ 	.word	0xfffffffe
	.align		4
        /*0010*/ 	.word	0x00000000
	.align		4
        /*0014*/ 	.word	0xfffffffd
	.align		4
        /*0018*/ 	.word	0x00000000
	.align		4
        /*001c*/ 	.word	0xfffffffc


//--------------------- .text._Z4add1Pi           --------------------------
	.section	.text._Z4add1Pi,"ax",@progbits
	.align	128
        .global         _Z4add1Pi
        .type           _Z4add1Pi,@function
        .size           _Z4add1Pi,(.L_x_1 - _Z4add1Pi)
        .other          _Z4add1Pi,@"STO_CUDA_ENTRY STV_DEFAULT"
_Z4add1Pi:
.text._Z4add1Pi:
[----:B------:R-:W-:Y:S08]  /*0000*/  LDC R1, c[0x0][0x37c] ;  /* 0x0000df00ff017b82 */ /* 0x000ff00000000800 */
[----:B------:R-:W0:Y:S01]  /*0010*/  LDC.64 R2, c[0x0][0x380] ;  /* 0x0000e000ff027b82 */ /* 0x000e220000000a00 */
[----:B------:R-:W0:Y:S02]  /*0020*/  LDCU.64 UR4, c[0x0][0x358] ;  /* 0x00006b00ff0477ac */ /* 0x000e240008000a00 */
[----:B0-----:R-:W2:Y:S02]  /*0030*/  LDG.E R0, desc[UR4][R2.64] ;  /* 0x0000000402007981 */ /* 0x001ea4000c1e1900 */
[----:B--2---:R-:W-:-:S05]  /*0040*/  IADD3 R5, PT, PT, R0, 0x1, RZ ;  /* 0x0000000100057810 */ /* 0x004fca0007ffe0ff */
[----:B------:R-:W-:Y:S01]  /*0050*/  STG.E desc[UR4][R2.64], R5 ;  /* 0x0000000502007986 */ /* 0x000fe2000c101904 */
[----:B------:R-:W-:Y:S05]  /*0060*/  EXIT ;  /* 0x000000000000794d */ /* 0x000fea0003800000 */
.L_x_0:
[----:B------:R-:W-:-:S00]  /*0070*/  BRA `(.L_x_0) ;  /* 0xfffffffc00fc7947 */ /* 0x000fc0000383ffff */
[----:B------:R-:W-:-:S00]  /*0080*/  NOP ;  /* 0x0000000000007918 */ /* 0x000fc00000000000 */
[----:B------:R-:W-:-:S00]  /*0090*/  NOP ;  /* 0x0000000000007918 */ /* 0x000fc00000000000 */
[----:B------:R-:W-:-:S00]  /*00a0*/  NOP ;  /* 0x0000000000007918 */ /* 0x000fc00000000000 */
[----:B------:R-:W-:-:S00]  /*00b0*/  NOP ;  /* 0x0000000000007918 */ /* 0x000fc00000000000 */
[----:B------:R-:W-:-:S00]  /*00c0*/  NOP ;  /* 0x0000000000007918 */ /* 0x000fc00000000000 */
[----:B------:R-:W-:-:S00]  /*00d0*/  NOP ;  /* 0x0000000000007918 */ /* 0x000fc00000000000 */
[----:B------:R-:W-:-:S00]  /*00e0*/  NOP ;  /* 0x0000000000007918 */ /* 0x000fc00000000000 */
[----:B------:R-:W-:-:S00]  /*00f0*/  NOP ;  /* 0x0000000000007918 */ /* 0x000fc00000000000 */
.L_x_1:


//--------------------- .nv.shared.reserved.0     --------------------------
	.section	.nv.shared.reserved.0,"aw",@nobits
	.weak		__nv_reservedSMEM_offset_0_alias
	.size		__nv_reservedSMEM_offset_0_alias, 0, 64
	.other		__nv_reservedSMEM_offset_0_alias,@"STO_CUDA_RESERVED_SHARED STV_DEFAULT"
__nv_reservedSMEM_offset_0_alias:
	.zero		0
	.zero		64


//--------------------- .nv.constant0._Z4add1Pi   --------------------------
	.section	.nv.constant0._Z4add1Pi,"a",@progbits
	.sectionflags	@""
	.align	4
.nv.constant0._Z4add1Pi:
	.zero		904


//--------------------- SYMBOLS --------------------------

	.type		.nv.reservedSmem.offset0,@object
	.size		.nv.reservedSmem.offset0,0x4
